	.headerflags	@"EF_CUDA_TEXMODE_UNIFIED EF_CUDA_64BIT_ADDRESS EF_CUDA_ACCELERATORS EF_CUDA_SM90 EF_CUDA_VIRTUAL_SM(EF_CUDA_SM90)"
	.elftype	@"ET_EXEC"


//--------------------- .nv.info                  --------------------------
	.section	.nv.info,"",@"SHT_CUDA_INFO"
	.align	4


	//----- nvinfo : EIATTR_REGCOUNT
	.align		4
        /*0000*/ 	.byte	0x04, 0x2f
        /*0002*/ 	.short	(.L_1 - .L_0)
	.align		4
.L_0:
        /*0004*/ 	.word	index@(triton_poi_fused_mean_mul_sigmoid_44)
        /*0008*/ 	.word	0x00000012


	//----- nvinfo : EIATTR_MIN_STACK_SIZE
	.align		4
.L_1:
        /*000c*/ 	.byte	0x04, 0x12
        /*000e*/ 	.short	(.L_3 - .L_2)
	.align		4
.L_2:
        /*0010*/ 	.word	index@(triton_poi_fused_mean_mul_sigmoid_44)
        /*0014*/ 	.word	0x00000000


	//----- nvinfo : EIATTR_FRAME_SIZE
	.align		4
.L_3:
        /*0018*/ 	.byte	0x04, 0x11
        /*001a*/ 	.short	(.L_5 - .L_4)
	.align		4
.L_4:
        /*001c*/ 	.word	index@(triton_poi_fused_mean_mul_sigmoid_44)
        /*0020*/ 	.word	0x00000000


	//----- nvinfo : EIATTR_MIN_STACK_SIZE
	.align		4
.L_5:
        /*0024*/ 	.byte	0x04, 0x12
        /*0026*/ 	.short	(.L_7 - .L_6)
	.align		4
.L_6:
        /*0028*/ 	.word	index@(triton_poi_fused_mean_mul_sigmoid_44)
        /*002c*/ 	.word	0x00000000
.L_7:


//--------------------- .nv.info.triton_poi_fused_mean_mul_sigmoid_44 --------------------------
	.section	.nv.info.triton_poi_fused_mean_mul_sigmoid_44,"",@"SHT_CUDA_INFO"
	.sectionflags	@""
	.align	4


	//----- nvinfo : EIATTR_CUDA_API_VERSION
	.align		4
        /*0000*/ 	.byte	0x04, 0x37
        /*0002*/ 	.short	(.L_9 - .L_8)
.L_8:
        /*0004*/ 	.word	0x0000007c


	//----- nvinfo : EIATTR_KPARAM_INFO
	.align		4
.L_9:
        /*0008*/ 	.byte	0x04, 0x17
        /*000a*/ 	.short	(.L_11 - .L_10)
.L_10:
        /*000c*/ 	.word	0x00000000
        /*0010*/ 	.short	0x0002
        /*0012*/ 	.short	0x0010
        /*0014*/ 	.byte	0x00, 0xf0, 0x11, 0x00


	//----- nvinfo : EIATTR_KPARAM_INFO
	.align		4
.L_11:
        /*0018*/ 	.byte	0x04, 0x17
        /*001a*/ 	.short	(.L_13 - .L_12)
.L_12:
        /*001c*/ 	.word	0x00000000
        /*0020*/ 	.short	0x0001
        /*0022*/ 	.short	0x0008
        /*0024*/ 	.byte	0x00, 0xf4, 0x21, 0x00


	//----- nvinfo : EIATTR_KPARAM_INFO
	.align		4
.L_13:
        /*0028*/ 	.byte	0x04, 0x17
        /*002a*/ 	.short	(.L_15 - .L_14)
.L_14:
        /*002c*/ 	.word	0x00000000
        /*0030*/ 	.short	0x0000
        /*0032*/ 	.short	0x0000
        /*0034*/ 	.byte	0x00, 0xf4, 0x21, 0x00


	//----- nvinfo : EIATTR_SPARSE_MMA_MASK
	.align		4
.L_15:
        /*0038*/ 	.byte	0x03, 0x50
        /*003a*/ 	.short	0x0000


	//----- nvinfo : EIATTR_MAXREG_COUNT
	.align		4
        /*003c*/ 	.byte	0x03, 0x1b
        /*003e*/ 	.short	0x00ff


	//----- nvinfo : EIATTR_EXIT_INSTR_OFFSETS
	.align		4
        /*0040*/ 	.byte	0x04, 0x1c
        /*0042*/ 	.short	(.L_17 - .L_16)


	//   ....[0]....
.L_16:
        /*0044*/ 	.word	0x00000530


	//   ....[1]....
        /*0048*/ 	.word	0x00000560


	//----- nvinfo : EIATTR_REQNTID
	.align		4
.L_17:
        /*004c*/ 	.byte	0x04, 0x10
        /*004e*/ 	.short	(.L_19 - .L_18)
.L_18:
        /*0050*/ 	.word	0x00000080
        /*0054*/ 	.word	0x00000001
        /*0058*/ 	.word	0x00000001


	//----- nvinfo : EIATTR_CBANK_PARAM_SIZE
	.align		4
.L_19:
        /*005c*/ 	.byte	0x03, 0x19
        /*005e*/ 	.short	0x0014


	//----- nvinfo : EIATTR_PARAM_CBANK
	.align		4
        /*0060*/ 	.byte	0x04, 0x0a
        /*0062*/ 	.short	(.L_21 - .L_20)
	.align		4
.L_20:
        /*0064*/ 	.word	index@(.nv.constant0.triton_poi_fused_mean_mul_sigmoid_44)
        /*0068*/ 	.short	0x0210
        /*006a*/ 	.short	0x0014


	//----- nvinfo : EIATTR_SW_WAR
	.align		4
.L_21:
        /*006c*/ 	.byte	0x04, 0x36
        /*006e*/ 	.short	(.L_23 - .L_22)
.L_22:
        /*0070*/ 	.word	0x00000008
.L_23:


//--------------------- .nv.callgraph             --------------------------
	.section	.nv.callgraph,"",@"SHT_CUDA_CALLGRAPH"
	.align	4
	.sectionentsize	8
	.align		4
        /*0000*/ 	.word	0x00000000
	.align		4
        /*0004*/ 	.word	0xffffffff
	.align		4
        /*0008*/ 	.word	0x00000000
	.align		4
        /*000c*/ 	.word	0xfffffffe
	.align		4
        /*0010*/ 	.word	0x00000000
	.align		4
        /*0014*/ 	.word	0xfffffffd
	.align		4
        /*0018*/ 	.word	0x00000000
	.align		4
        /*001c*/ 	.word	0xfffffffc


//--------------------- .text.triton_poi_fused_mean_mul_sigmoid_44 --------------------------
	.section	.text.triton_poi_fused_mean_mul_sigmoid_44,"ax",@progbits
	.align	128
        .global         triton_poi_fused_mean_mul_sigmoid_44
        .type           triton_poi_fused_mean_mul_sigmoid_44,@function
        .size           triton_poi_fused_mean_mul_sigmoid_44,(.L_x_1 - triton_poi_fused_mean_mul_sigmoid_44)
        .other          triton_poi_fused_mean_mul_sigmoid_44,@"STO_CUDA_ENTRY STV_DEFAULT"
triton_poi_fused_mean_mul_sigmoid_44:
.text.triton_poi_fused_mean_mul_sigmoid_44:
[----:B------:R-:W0:Y:S02]  /*0000*/  LDC R1, c[0x0][0x28] ;  /* 0x00000a00ff017b82 */ /* 0x000e240000000800 */
[----:B------:R-:W1:Y:S01]  /*0010*/  S2R R2, SR_TID.X ;  /* 0x0000000000027919 */ /* 0x000e620000002100 */
[----:B------:R-:W2:Y:S01]  /*0020*/  LDC.64 R4, c[0x0][0x210] ;  /* 0x00008400ff047b82 */ /* 0x000ea20000000a00 */
[----:B------:R-:W-:Y:S01]  /*0030*/  ULDC.64 UR4, c[0x0][0x208] ;  /* 0x0000820000047ab9 */ /* 0x000fe20000000a00 */
[----:B------:R-:W3:Y:S01]  /*0040*/  S2R R3, SR_CTAID.X ;  /* 0x0000000000037919 */ /* 0x000ee20000002500 */
[----:B-1----:R-:W-:-:S04]  /*0050*/  LOP3.LUT R2, R2, 0x7f, RZ, 0xc0, !PT ;  /* 0x0000007f02027812 */ /* 0x002fc800078ec0ff */
[----:B---3--:R-:W-:Y:S01]  /*0060*/  LEA R3, R3, R2, 0x7 ;  /* 0x0000000203037211 */ /* 0x008fe200078e38ff */
[----:B------:R-:W-:-:S03]  /*0070*/  HFMA2.MMA R2, -RZ, RZ, 0, 0 ;  /* 0x00000000ff027435 */ /* 0x000fc600000001ff */
[----:B------:R-:W-:-:S07]  /*0080*/  ISETP.GE.AND P0, PT, R3, 0x1c80, PT ;  /* 0x00001c800300780c */ /* 0x000fce0003f06270 */
[----:B------:R-:W-:-:S05]  /*0090*/  IMAD.HI R0, R3, -0x7047dc11, R2 ;  /* 0x8fb823ef03007827 */ /* 0x000fca00078e0202 */
[----:B------:R-:W-:-:S04]  /*00a0*/  SHF.R.U32.HI R7, RZ, 0x1f, R0 ;  /* 0x0000001fff077819 */ /* 0x000fc80000011600 */
[----:B------:R-:W-:-:S05]  /*00b0*/  LEA.HI.SX32 R7, R0, R7, 0x16 ;  /* 0x0000000700077211 */ /* 0x000fca00078fb2ff */
[----:B------:R-:W-:-:S04]  /*00c0*/  IMAD R0, R7, -0x720, R3 ;  /* 0xfffff8e007007824 */ /* 0x000fc800078e0203 */
[----:B------:R-:W-:Y:S01]  /*00d0*/  IMAD R7, R7, 0x1c80, R0 ;  /* 0x00001c8007077824 */ /* 0x000fe200078e0200 */
[----:B------:R-:W-:Y:S01]  /*00e0*/  HFMA2.MMA R6, -RZ, RZ, 0, 0 ;  /* 0x00000000ff067435 */ /* 0x000fe200000001ff */
[----:B------:R-:W-:Y:S02]  /*00f0*/  MOV R0, RZ ;  /* 0x000000ff00007202 */ /* 0x000fe40000000f00 */
[--C-:B--2---:R-:W-:Y:S01]  /*0100*/  IMAD.WIDE R8, R7, 0x4, R4.reuse ;  /* 0x0000000407087825 */ /* 0x104fe200078e0204 */
[----:B------:R-:W-:Y:S02]  /*0110*/  IADD3 R11, R7, 0x720, RZ ;  /* 0x00000720070b7810 */ /* 0x000fe40007ffe0ff */
[----:B------:R-:W-:Y:S02]  /*0120*/  IADD3 R13, R7, 0xe40, RZ ;  /* 0x00000e40070d7810 */ /* 0x000fe40007ffe0ff */
[----:B------:R-:W-:Y:S01]  /*0130*/  IADD3 R15, R7, 0x1560, RZ ;  /* 0x00001560070f7810 */ /* 0x000fe20007ffe0ff */
[--C-:B------:R-:W-:Y:S01]  /*0140*/  IMAD.WIDE R10, R11, 0x4, R4.reuse ;  /* 0x000000040b0a7825 */ /* 0x100fe200078e0204 */
[----:B------:R-:W2:Y:S03]  /*0150*/  @!P0 LDG.E R0, desc[UR4][R8.64] ;  /* 0x0000000408008981 */ /* 0x000ea6000c1e1900 */
[--C-:B------:R-:W-:Y:S01]  /*0160*/  IMAD.WIDE R12, R13, 0x4, R4.reuse ;  /* 0x000000040d0c7825 */ /* 0x100fe200078e0204 */
[----:B------:R-:W3:Y:S03]  /*0170*/  @!P0 LDG.E R6, desc[UR4][R10.64] ;  /* 0x000000040a068981 */ /* 0x000ee6000c1e1900 */
[----:B------:R-:W-:Y:S01]  /*0180*/  IMAD.WIDE R14, R15, 0x4, R4 ;  /* 0x000000040f0e7825 */ /* 0x000fe200078e0204 */
[----:B------:R-:W-:Y:S01]  /*0190*/  MOV R4, RZ ;  /* 0x000000ff00047202 */ /* 0x000fe20000000f00 */
[----:B------:R-:W4:Y:S05]  /*01a0*/  @!P0 LDG.E R2, desc[UR4][R12.64] ;  /* 0x000000040c028981 */ /* 0x000f2a000c1e1900 */
[----:B------:R1:W5:Y:S02]  /*01b0*/  @!P0 LDG.E R4, desc[UR4][R14.64] ;  /* 0x000000040e048981 */ /* 0x000364000c1e1900 */
[----:B-1----:R-:W-:Y:S01]  /*01c0*/  HFMA2.MMA R15, -RZ, RZ, 1.625, 0 ;  /* 0x3e800000ff0f7435 */ /* 0x002fe200000001ff */
[----:B--2---:R-:W-:Y:S01]  /*01d0*/  FADD R5, RZ, -R0 ;  /* 0x80000000ff057221 */ /* 0x004fe20000000000 */
[----:B---3--:R-:W-:-:S03]  /*01e0*/  FADD R7, RZ, -R6 ;  /* 0x80000006ff077221 */ /* 0x008fc60000000000 */
[----:B------:R-:W-:Y:S01]  /*01f0*/  FMUL R5, R5, 1.4426950216293334961 ;  /* 0x3fb8aa3b05057820 */ /* 0x000fe20000400000 */
[----:B------:R-:W-:Y:S01]  /*0200*/  FMUL R8, R7, 1.4426950216293334961 ;  /* 0x3fb8aa3b07087820 */ /* 0x000fe20000400000 */
[----:B----4-:R-:W-:-:S03]  /*0210*/  FADD R9, RZ, -R2 ;  /* 0x80000002ff097221 */ /* 0x010fc60000000000 */
[----:B------:R-:W-:Y:S02]  /*0220*/  FSETP.GEU.AND P1, PT, R5, -126, PT ;  /* 0xc2fc00000500780b */ /* 0x000fe40003f2e000 */
[----:B------:R-:W-:Y:S01]  /*0230*/  FSETP.GEU.AND P2, PT, R8, -126, PT ;  /* 0xc2fc00000800780b */ /* 0x000fe20003f4e000 */
[----:B------:R-:W-:Y:S01]  /*0240*/  FMUL R10, R9, 1.4426950216293334961 ;  /* 0x3fb8aa3b090a7820 */ /* 0x000fe20000400000 */
[----:B-----5:R-:W-:-:S04]  /*0250*/  FADD R7, RZ, -R4 ;  /* 0x80000004ff077221 */ /* 0x020fc80000000000 */
[----:B------:R-:W-:Y:S01]  /*0260*/  FMUL R12, R7, 1.4426950216293334961 ;  /* 0x3fb8aa3b070c7820 */ /* 0x000fe20000400000 */
[----:B------:R-:W-:-:S04]  /*0270*/  FSETP.GEU.AND P4, PT, R10, -126, PT ;  /* 0xc2fc00000a00780b */ /* 0x000fc80003f8e000 */
[----:B------:R-:W-:Y:S01]  /*0280*/  @!P1 FMUL R5, R5, 0.5 ;  /* 0x3f00000005059820 */ /* 0x000fe20000400000 */
[----:B------:R-:W-:Y:S01]  /*0290*/  FSETP.GEU.AND P3, PT, R12, -126, PT ;  /* 0xc2fc00000c00780b */ /* 0x000fe20003f6e000 */
[----:B------:R-:W-:Y:S02]  /*02a0*/  @!P2 FMUL R8, R8, 0.5 ;  /* 0x3f0000000808a820 */ /* 0x000fe40000400000 */
[----:B------:R-:W1:Y:S05]  /*02b0*/  MUFU.EX2 R7, R5 ;  /* 0x0000000500077308 */ /* 0x000e6a0000000800 */
[----:B------:R-:W-:-:S03]  /*02c0*/  @!P4 FMUL R10, R10, 0.5 ;  /* 0x3f0000000a0ac820 */ /* 0x000fc60000400000 */
[----:B------:R-:W2:Y:S02]  /*02d0*/  MUFU.EX2 R9, R8 ;  /* 0x0000000800097308 */ /* 0x000ea40000000800 */
[----:B------:R-:W-:Y:S01]  /*02e0*/  @!P3 FMUL R12, R12, 0.5 ;  /* 0x3f0000000c0cb820 */ /* 0x000fe20000400000 */
[----:B-1----:R-:W-:-:S05]  /*02f0*/  @!P1 FMUL R7, R7, R7 ;  /* 0x0000000707079220 */ /* 0x002fca0000400000 */
[----:B------:R1:W3:Y:S01]  /*0300*/  MUFU.EX2 R11, R10 ;  /* 0x0000000a000b7308 */ /* 0x0002e20000000800 */
[----:B------:R-:W-:Y:S01]  /*0310*/  FADD R7, R7, 1 ;  /* 0x3f80000007077421 */ /* 0x000fe20000000000 */
[----:B--2---:R-:W-:-:S06]  /*0320*/  @!P2 FMUL R9, R9, R9 ;  /* 0x000000090909a220 */ /* 0x004fcc0000400000 */
[----:B------:R2:W4:Y:S01]  /*0330*/  MUFU.EX2 R14, R12 ;  /* 0x0000000c000e7308 */ /* 0x0005220000000800 */
[----:B------:R-:W-:Y:S01]  /*0340*/  FSETP.GT.AND P1, PT, R7, 8.50705917302346158658e+37, PT ;  /* 0x7e8000000700780b */ /* 0x000fe20003f24000 */
[----:B------:R-:W-:Y:S02]  /*0350*/  FADD R5, R9, 1 ;  /* 0x3f80000009057421 */ /* 0x000fe40000000000 */
[----:B------:R-:W5:Y:S01]  /*0360*/  LDC.64 R8, c[0x0][0x218] ;  /* 0x00008600ff087b82 */ /* 0x000f620000000a00 */
[----:B-1----:R-:W-:Y:S01]  /*0370*/  FSEL R10, R15, 1, P1 ;  /* 0x3f8000000f0a7808 */ /* 0x002fe20000800000 */
[----:B---3--:R-:W-:Y:S01]  /*0380*/  @!P4 FMUL R11, R11, R11 ;  /* 0x0000000b0b0bc220 */ /* 0x008fe20000400000 */
[----:B------:R-:W-:-:S03]  /*0390*/  FSETP.GT.AND P2, PT, R5, 8.50705917302346158658e+37, PT ;  /* 0x7e8000000500780b */ /* 0x000fc60003f44000 */
[----:B------:R-:W-:Y:S01]  /*03a0*/  FADD R13, R11, 1 ;  /* 0x3f8000000b0d7421 */ /* 0x000fe20000000000 */
[----:B--2---:R-:W-:-:S03]  /*03b0*/  FSEL R12, R15, 1, P2 ;  /* 0x3f8000000f0c7808 */ /* 0x004fc60001000000 */
[----:B------:R-:W-:Y:S01]  /*03c0*/  @P1 FMUL R7, R7, 0.25 ;  /* 0x3e80000007071820 */ /* 0x000fe20000400000 */
[----:B----4-:R-:W-:Y:S01]  /*03d0*/  @!P3 FMUL R14, R14, R14 ;  /* 0x0000000e0e0eb220 */ /* 0x010fe20000400000 */
[----:B------:R-:W-:-:S03]  /*03e0*/  FSETP.GT.AND P3, PT, R13, 8.50705917302346158658e+37, PT ;  /* 0x7e8000000d00780b */ /* 0x000fc60003f64000 */
[----:B------:R-:W-:Y:S01]  /*03f0*/  FADD R14, R14, 1 ;  /* 0x3f8000000e0e7421 */ /* 0x000fe20000000000 */
[----:B------:R-:W1:Y:S01]  /*0400*/  MUFU.RCP R7, R7 ;  /* 0x0000000700077308 */ /* 0x000e620000001000 */
[----:B------:R-:W-:-:S03]  /*0410*/  @P2 FMUL R5, R5, 0.25 ;  /* 0x3e80000005052820 */ /* 0x000fc60000400000 */
[----:B------:R-:W-:-:S04]  /*0420*/  FSETP.GT.AND P4, PT, R14, 8.50705917302346158658e+37, PT ;  /* 0x7e8000000e00780b */ /* 0x000fc80003f84000 */
[----:B------:R-:W2:Y:S01]  /*0430*/  MUFU.RCP R5, R5 ;  /* 0x0000000500057308 */ /* 0x000ea20000001000 */
[----:B------:R-:W-:Y:S01]  /*0440*/  @P3 FMUL R13, R13, 0.25 ;  /* 0x3e8000000d0d3820 */ /* 0x000fe20000400000 */
[----:B-----5:R-:W-:-:S04]  /*0450*/  IMAD.WIDE R8, R3, 0x4, R8 ;  /* 0x0000000403087825 */ /* 0x020fc800078e0208 */
[----:B-1----:R-:W-:Y:S02]  /*0460*/  FMUL R7, R7, R10 ;  /* 0x0000000a07077220 */ /* 0x002fe40000400000 */
[----:B------:R-:W1:Y:S01]  /*0470*/  MUFU.RCP R13, R13 ;  /* 0x0000000d000d7308 */ /* 0x000e620000001000 */
[----:B------:R-:W-:Y:S01]  /*0480*/  @P4 FMUL R14, R14, 0.25 ;  /* 0x3e8000000e0e4820 */ /* 0x000fe20000400000 */
[----:B------:R-:W-:Y:S01]  /*0490*/  FSEL R10, R15, 1, P3 ;  /* 0x3f8000000f0a7808 */ /* 0x000fe20001800000 */
[----:B--2---:R-:W-:-:S05]  /*04a0*/  FMUL R11, R5, R12 ;  /* 0x0000000c050b7220 */ /* 0x004fca0000400000 */
[----:B------:R-:W2:Y:S01]  /*04b0*/  MUFU.RCP R14, R14 ;  /* 0x0000000e000e7308 */ /* 0x000ea20000001000 */
[----:B------:R-:W-:Y:S01]  /*04c0*/  FSEL R5, R15, 1, P4 ;  /* 0x3f8000000f057808 */ /* 0x000fe20002000000 */
[----:B------:R-:W-:-:S04]  /*04d0*/  FMUL R6, R11, R6 ;  /* 0x000000060b067220 */ /* 0x000fc80000400000 */
[----:B------:R-:W-:Y:S01]  /*04e0*/  FFMA R7, R7, R0, R6 ;  /* 0x0000000007077223 */ /* 0x000fe20000000006 */
[----:B-1----:R-:W-:-:S04]  /*04f0*/  FMUL R10, R13, R10 ;  /* 0x0000000a0d0a7220 */ /* 0x002fc80000400000 */
[----:B------:R-:W-:Y:S01]  /*0500*/  FFMA R7, R10, R2, R7 ;  /* 0x000000020a077223 */ /* 0x000fe20000000007 */
[----:B--2---:R-:W-:-:S04]  /*0510*/  FMUL R0, R14, R5 ;  /* 0x000000050e007220 */ /* 0x004fc80000400000 */
[----:B------:R-:W-:Y:S01]  /*0520*/  FFMA R0, R0, R4, R7 ;  /* 0x0000000400007223 */ /* 0x000fe20000000007 */
[----:B------:R-:W-:Y:S06]  /*0530*/  @P0 EXIT ;  /* 0x000000000000094d */ /* 0x000fec0003800000 */
[----:B------:R-:W-:-:S05]  /*0540*/  FMUL R3, R0, 0.25 ;  /* 0x3e80000000037820 */ /* 0x000fca0000400000 */
[----:B------:R-:W-:Y:S01]  /*0550*/  STG.E desc[UR4][R8.64], R3 ;  /* 0x0000000308007986 */ /* 0x000fe2000c101904 */
[----:B------:R-:W-:Y:S05]  /*0560*/  EXIT ;  /* 0x000000000000794d */ /* 0x000fea0003800000 */
.L_x_0:
[----:B------:R-:W-:-:S00]  /*0570*/  BRA `(.L_x_0) ;  /* 0xfffffffc00fc7947 */ /* 0x000fc0000383ffff */
[----:B------:R-:W-:-:S00]  /*0580*/  NOP ;  /* 0x0000000000007918 */ /* 0x000fc00000000000 */
[----:B------:R-:W-:-:S00]  /*0590*/  NOP ;  /* 0x0000000000007918 */ /* 0x000fc00000000000 */
[----:B------:R-:W-:-:S00]  /*05a0*/  NOP ;  /* 0x0000000000007918 */ /* 0x000fc00000000000 */
[----:B------:R-:W-:-:S00]  /*05b0*/  NOP ;  /* 0x0000000000007918 */ /* 0x000fc00000000000 */
[----:B------:R-:W-:-:S00]  /*05c0*/  NOP ;  /* 0x0000000000007918 */ /* 0x000fc00000000000 */
[----:B------:R-:W-:-:S00]  /*05d0*/  NOP ;  /* 0x0000000000007918 */ /* 0x000fc00000000000 */
[----:B------:R-:W-:-:S00]  /*05e0*/  NOP ;  /* 0x0000000000007918 */ /* 0x000fc00000000000 */
[----:B------:R-:W-:-:S00]  /*05f0*/  NOP ;  /* 0x0000000000007918 */ /* 0x000fc00000000000 */
.L_x_1:


//--------------------- .nv.constant0.triton_poi_fused_mean_mul_sigmoid_44 --------------------------
	.section	.nv.constant0.triton_poi_fused_mean_mul_sigmoid_44,"a",@progbits
	.sectionflags	@""
	.align	4
.nv.constant0.triton_poi_fused_mean_mul_sigmoid_44:
	.zero		548
